//
// Generated by NVIDIA NVVM Compiler
//
// Compiler Build ID: CL-36424714
// Cuda compilation tools, release 13.0, V13.0.88
// Based on NVVM 20.0.0
//

.version 9.0
.target sm_100
.address_size 64

	// .globl	_Z6KernelP6float4S0_S0_

.visible .entry _Z6KernelP6float4S0_S0_(
	.param .u64 .ptr .align 1 _Z6KernelP6float4S0_S0__param_0,
	.param .u64 .ptr .align 1 _Z6KernelP6float4S0_S0__param_1,
	.param .u64 .ptr .align 1 _Z6KernelP6float4S0_S0__param_2
)
{
	.reg .pred 	%p<2>;
	.reg .b32 	%r<22>;
	.reg .b32 	%f<145>;
	.reg .b64 	%rd<27>;

	ld.param.u64 	%rd10, [_Z6KernelP6float4S0_S0__param_2];
	cvta.to.global.u64 	%rd11, %rd10;
	mov.u32 	%r1, %tid.x;
	mov.u32 	%r2, %tid.y;
	mov.u32 	%r3, %ctaid.x;
	mov.u32 	%r4, %ctaid.y;
	shl.b32 	%r5, %r3, 4;
	add.s32 	%r6, %r5, %r1;
	shl.b32 	%r7, %r2, 7;
	shl.b32 	%r8, %r4, 11;
	add.s32 	%r9, %r8, %r7;
	add.s32 	%r10, %r9, %r6;
	add.s32 	%r11, %r10, 32;
	add.s32 	%r12, %r10, 64;
	add.s32 	%r13, %r10, 96;
	mul.wide.u32 	%rd12, %r10, 16;
	add.s64 	%rd1, %rd11, %rd12;
	mul.wide.u32 	%rd13, %r11, 16;
	add.s64 	%rd2, %rd11, %rd13;
	mul.wide.u32 	%rd14, %r12, 16;
	add.s64 	%rd3, %rd11, %rd14;
	mul.wide.u32 	%rd15, %r13, 16;
	add.s64 	%rd4, %rd11, %rd15;
	ld.global.v4.f32 	{%f137, %f138, %f139, %f140}, [%rd4];
	ld.global.v4.f32 	{%f141, %f142, %f143, %f144}, [%rd3];
	ld.global.v4.f32 	{%f136, %f135, %f134, %f133}, [%rd2];
	ld.global.v4.f32 	{%f132, %f131, %f130, %f129}, [%rd1];
	mov.b64 	%rd26, 0;
	shl.b32 	%r19, %r4, 4;
	add.s32 	%r21, %r19, %r2;
$L__BB0_1:
	ld.param.u64 	%rd25, [_Z6KernelP6float4S0_S0__param_1];
	ld.param.u64 	%rd24, [_Z6KernelP6float4S0_S0__param_0];
	cvta.to.global.u64 	%rd16, %rd24;
	mul.wide.u32 	%rd17, %r6, 16;
	add.s64 	%rd18, %rd17, %rd16;
	add.s64 	%rd19, %rd18, %rd26;
	ld.global.v4.f32 	{%f49, %f50, %f51, %f52}, [%rd19];
	cvta.to.global.u64 	%rd20, %rd25;
	mul.wide.u32 	%rd21, %r21, 16;
	add.s64 	%rd22, %rd21, %rd20;
	add.s64 	%rd23, %rd22, %rd26;
	ld.global.v4.f32 	{%f53, %f54, %f55, %f56}, [%rd23];
	fma.rn.f32 	%f57, %f49, %f53, %f132;
	fma.rn.f32 	%f58, %f50, %f53, %f131;
	fma.rn.f32 	%f59, %f51, %f53, %f130;
	fma.rn.f32 	%f60, %f52, %f53, %f129;
	fma.rn.f32 	%f61, %f49, %f54, %f136;
	fma.rn.f32 	%f62, %f50, %f54, %f135;
	fma.rn.f32 	%f63, %f51, %f54, %f134;
	fma.rn.f32 	%f64, %f52, %f54, %f133;
	fma.rn.f32 	%f65, %f49, %f55, %f141;
	fma.rn.f32 	%f66, %f50, %f55, %f142;
	fma.rn.f32 	%f67, %f51, %f55, %f143;
	fma.rn.f32 	%f68, %f52, %f55, %f144;
	fma.rn.f32 	%f69, %f49, %f56, %f137;
	fma.rn.f32 	%f70, %f50, %f56, %f138;
	fma.rn.f32 	%f71, %f51, %f56, %f139;
	fma.rn.f32 	%f72, %f52, %f56, %f140;
	ld.global.v4.f32 	{%f73, %f74, %f75, %f76}, [%rd19+512];
	ld.global.v4.f32 	{%f77, %f78, %f79, %f80}, [%rd23+512];
	fma.rn.f32 	%f81, %f73, %f77, %f57;
	fma.rn.f32 	%f82, %f74, %f77, %f58;
	fma.rn.f32 	%f83, %f75, %f77, %f59;
	fma.rn.f32 	%f84, %f76, %f77, %f60;
	fma.rn.f32 	%f85, %f73, %f78, %f61;
	fma.rn.f32 	%f86, %f74, %f78, %f62;
	fma.rn.f32 	%f87, %f75, %f78, %f63;
	fma.rn.f32 	%f88, %f76, %f78, %f64;
	fma.rn.f32 	%f89, %f73, %f79, %f65;
	fma.rn.f32 	%f90, %f74, %f79, %f66;
	fma.rn.f32 	%f91, %f75, %f79, %f67;
	fma.rn.f32 	%f92, %f76, %f79, %f68;
	fma.rn.f32 	%f93, %f73, %f80, %f69;
	fma.rn.f32 	%f94, %f74, %f80, %f70;
	fma.rn.f32 	%f95, %f75, %f80, %f71;
	fma.rn.f32 	%f96, %f76, %f80, %f72;
	ld.global.v4.f32 	{%f97, %f98, %f99, %f100}, [%rd19+1024];
	ld.global.v4.f32 	{%f101, %f102, %f103, %f104}, [%rd23+1024];
	fma.rn.f32 	%f105, %f97, %f101, %f81;
	fma.rn.f32 	%f106, %f98, %f101, %f82;
	fma.rn.f32 	%f107, %f99, %f101, %f83;
	fma.rn.f32 	%f108, %f100, %f101, %f84;
	fma.rn.f32 	%f109, %f97, %f102, %f85;
	fma.rn.f32 	%f110, %f98, %f102, %f86;
	fma.rn.f32 	%f111, %f99, %f102, %f87;
	fma.rn.f32 	%f112, %f100, %f102, %f88;
	fma.rn.f32 	%f113, %f97, %f103, %f89;
	fma.rn.f32 	%f114, %f98, %f103, %f90;
	fma.rn.f32 	%f115, %f99, %f103, %f91;
	fma.rn.f32 	%f116, %f100, %f103, %f92;
	fma.rn.f32 	%f117, %f97, %f104, %f93;
	fma.rn.f32 	%f118, %f98, %f104, %f94;
	fma.rn.f32 	%f119, %f99, %f104, %f95;
	fma.rn.f32 	%f120, %f100, %f104, %f96;
	ld.global.v4.f32 	{%f121, %f122, %f123, %f124}, [%rd19+1536];
	ld.global.v4.f32 	{%f125, %f126, %f127, %f128}, [%rd23+1536];
	fma.rn.f32 	%f132, %f121, %f125, %f105;
	fma.rn.f32 	%f131, %f122, %f125, %f106;
	fma.rn.f32 	%f130, %f123, %f125, %f107;
	fma.rn.f32 	%f129, %f124, %f125, %f108;
	fma.rn.f32 	%f136, %f121, %f126, %f109;
	fma.rn.f32 	%f135, %f122, %f126, %f110;
	fma.rn.f32 	%f134, %f123, %f126, %f111;
	fma.rn.f32 	%f133, %f124, %f126, %f112;
	fma.rn.f32 	%f141, %f121, %f127, %f113;
	fma.rn.f32 	%f142, %f122, %f127, %f114;
	fma.rn.f32 	%f143, %f123, %f127, %f115;
	fma.rn.f32 	%f144, %f124, %f127, %f116;
	fma.rn.f32 	%f137, %f121, %f128, %f117;
	fma.rn.f32 	%f138, %f122, %f128, %f118;
	fma.rn.f32 	%f139, %f123, %f128, %f119;
	fma.rn.f32 	%f140, %f124, %f128, %f120;
	add.s64 	%rd26, %rd26, 2048;
	setp.ne.s64 	%p1, %rd26, 65536;
	@%p1 bra 	$L__BB0_1;
	st.global.v4.f32 	[%rd1], {%f132, %f131, %f130, %f129};
	st.global.v4.f32 	[%rd2], {%f136, %f135, %f134, %f133};
	st.global.v4.f32 	[%rd3], {%f141, %f142, %f143, %f144};
	st.global.v4.f32 	[%rd4], {%f137, %f138, %f139, %f140};
	ret;

}


// ===== COMPILED SASS (sm_100) =====

	.target	sm_100

	.elftype	@"ET_EXEC"


//--------------------- .note.nv.tkinfo           --------------------------
	.section	.note.nv.tkinfo,"",@"SHT_NOTE"
	.sectionflags	@"SHF_NOTE_NV_TKINFO"
	.tkinfo
        /*0018*/ 	.word	0x00000002
        /*0030*/ 	.string	""
        /*0030*/ 	.string	"ptxas"
        /*0030*/ 	.string	"Cuda compilation tools, release 13.0, V13.0.88"
        /*0030*/ 	.string	"Build cuda_13.0.r13.0/compiler.36424714_0"
        /*0030*/ 	.string	"-arch sm_100 -m 64 "



//--------------------- .note.nv.cuinfo           --------------------------
	.section	.note.nv.cuinfo,"",@"SHT_NOTE"
	.sectionflags	@"SHF_NOTE_NV_CUINFO"
        /*0018*/ 	.short	0x0002
        /*001a*/ 	.short	0x0064
        /*001c*/ 	.short	0x0082
	.zero		2


//--------------------- .nv.info                  --------------------------
	.section	.nv.info,"",@"SHT_CUDA_INFO"
	.align	4


	//----- nvinfo : EIATTR_REGCOUNT
	.align		4
        /*0000*/ 	.byte	0x04, 0x2f
        /*0002*/ 	.short	(.L_1 - .L_0)
	.align		4
.L_0:
        /*0004*/ 	.word	index@(_Z6KernelP6float4S0_S0_)
        /*0008*/ 	.word	0x00000036


	//----- nvinfo : EIATTR_FRAME_SIZE
	.align		4
.L_1:
        /*000c*/ 	.byte	0x04, 0x11
        /*000e*/ 	.short	(.L_3 - .L_2)
	.align		4
.L_2:
        /*0010*/ 	.word	index@(_Z6KernelP6float4S0_S0_)
        /*0014*/ 	.word	0x00000000


	//----- nvinfo : EIATTR_MIN_STACK_SIZE
	.align		4
.L_3:
        /*0018*/ 	.byte	0x04, 0x12
        /*001a*/ 	.short	(.L_5 - .L_4)
	.align		4
.L_4:
        /*001c*/ 	.word	index@(_Z6KernelP6float4S0_S0_)
        /*0020*/ 	.word	0x00000000
.L_5:


//--------------------- .nv.compat                --------------------------
	.section	.nv.compat,"",@"SHT_CUDA_COMPAT_INFO"
	.align	4
        /*0000*/ 	.byte	0x02, 0x09, 0x00, 0x00, 0x02, 0x02, 0x01, 0x00, 0x02, 0x05, 0x05, 0x00, 0x03, 0x07, 0x01, 0x01
        /*0010*/ 	.byte	0x02, 0x03, 0x00, 0x00, 0x02, 0x06, 0x01, 0x00, 0x04, 0x0b, 0x08, 0x00, 0x09, 0x00, 0x00, 0x00
        /*0020*/ 	.byte	0x00, 0x00, 0x00, 0x00


//--------------------- .nv.info._Z6KernelP6float4S0_S0_ --------------------------
	.section	.nv.info._Z6KernelP6float4S0_S0_,"",@"SHT_CUDA_INFO"
	.sectionflags	@""
	.align	4


	//----- nvinfo : EIATTR_CUDA_API_VERSION
	.align		4
        /*0000*/ 	.byte	0x04, 0x37
        /*0002*/ 	.short	(.L_7 - .L_6)
.L_6:
        /*0004*/ 	.word	0x00000082


	//----- nvinfo : EIATTR_KPARAM_INFO
	.align		4
.L_7:
        /*0008*/ 	.byte	0x04, 0x17
        /*000a*/ 	.short	(.L_9 - .L_8)
.L_8:
        /*000c*/ 	.word	0x00000000
        /*0010*/ 	.short	0x0002
        /*0012*/ 	.short	0x0010
        /*0014*/ 	.byte	0x00, 0xf5, 0x21, 0x00


	//----- nvinfo : EIATTR_KPARAM_INFO
	.align		4
.L_9:
        /*0018*/ 	.byte	0x04, 0x17
        /*001a*/ 	.short	(.L_11 - .L_10)
.L_10:
        /*001c*/ 	.word	0x00000000
        /*0020*/ 	.short	0x0001
        /*0022*/ 	.short	0x0008
        /*0024*/ 	.byte	0x00, 0xf5, 0x21, 0x00


	//----- nvinfo : EIATTR_KPARAM_INFO
	.align		4
.L_11:
        /*0028*/ 	.byte	0x04, 0x17
        /*002a*/ 	.short	(.L_13 - .L_12)
.L_12:
        /*002c*/ 	.word	0x00000000
        /*0030*/ 	.short	0x0000
        /*0032*/ 	.short	0x0000
        /*0034*/ 	.byte	0x00, 0xf5, 0x21, 0x00


	//----- nvinfo : EIATTR_SPARSE_MMA_MASK
	.align		4
.L_13:
        /*0038*/ 	.byte	0x03, 0x50
        /*003a*/ 	.short	0x0000


	//----- nvinfo : EIATTR_MAXREG_COUNT
	.align		4
        /*003c*/ 	.byte	0x03, 0x1b
        /*003e*/ 	.short	0x00ff


	//----- nvinfo : EIATTR_MERCURY_ISA_VERSION
	.align		4
        /*0040*/ 	.byte	0x03, 0x5f
        /*0042*/ 	.short	0x0101


	//----- nvinfo : EIATTR_VRC_CTA_INIT_COUNT
	.align		4
        /*0044*/ 	.byte	0x02, 0x4a
	.zero		1
	.zero		1


	//----- nvinfo : EIATTR_EXIT_INSTR_OFFSETS
	.align		4
        /*0048*/ 	.byte	0x04, 0x1c
        /*004a*/ 	.short	(.L_15 - .L_14)


	//   ....[0]....
.L_14:
        /*004c*/ 	.word	0x00000700


	//----- nvinfo : EIATTR_CBANK_PARAM_SIZE
	.align		4
.L_15:
        /*0050*/ 	.byte	0x03, 0x19
        /*0052*/ 	.short	0x0018


	//----- nvinfo : EIATTR_PARAM_CBANK
	.align		4
        /*0054*/ 	.byte	0x04, 0x0a
        /*0056*/ 	.short	(.L_17 - .L_16)
	.align		4
.L_16:
        /*0058*/ 	.word	index@(.nv.constant0._Z6KernelP6float4S0_S0_)
        /*005c*/ 	.short	0x0380
        /*005e*/ 	.short	0x0018


	//----- nvinfo : EIATTR_SW_WAR
	.align		4
.L_17:
        /*0060*/ 	.byte	0x04, 0x36
        /*0062*/ 	.short	(.L_19 - .L_18)
.L_18:
        /*0064*/ 	.word	0x00000008
.L_19:


//--------------------- .nv.callgraph             --------------------------
	.section	.nv.callgraph,"",@"SHT_CUDA_CALLGRAPH"
	.align	4
	.sectionentsize	8
	.align		4
        /*0000*/ 	.word	0x00000000
	.align		4
        /*0004*/ 	.word	0xffffffff
	.align		4
        /*0008*/ 	.word	0x00000000
	.align		4
        /*000c*/ 	.word	0xfffffffe
	.align		4
        /*0010*/ 	.word	0x00000000
	.align		4
        /*0014*/ 	.word	0xfffffffd
	.align		4
        /*0018*/ 	.word	0x00000000
	.align		4
        /*001c*/ 	.word	0xfffffffc


//--------------------- .text._Z6KernelP6float4S0_S0_ --------------------------
	.section	.text._Z6KernelP6float4S0_S0_,"ax",@progbits
	.align	128
        .global         _Z6KernelP6float4S0_S0_
        .type           _Z6KernelP6float4S0_S0_,@function
        .size           _Z6KernelP6float4S0_S0_,(.L_x_2 - _Z6KernelP6float4S0_S0_)
        .other          _Z6KernelP6float4S0_S0_,@"STO_CUDA_ENTRY STV_DEFAULT"
_Z6KernelP6float4S0_S0_:
.text._Z6KernelP6float4S0_S0_:
[----:B------:R-:W-:Y:S01]  /*0000*/  LDC R1, c[0x0][0x37c] ;  /* 0x0000df00ff017b82 */ /* 0x000fe20000000800 */
[----:B------:R-:W0:Y:S07]  /*0010*/  S2R R0, SR_TID.X ;  /* 0x0000000000007919 */ /* 0x000e2e0000002100 */
[----:B------:R-:W1:Y:S01]  /*0020*/  LDC.64 R36, c[0x0][0x390] ;  /* 0x0000e400ff247b82 */ /* 0x000e620000000a00 */
[----:B------:R-:W2:Y:S01]  /*0030*/  LDCU.64 UR6, c[0x0][0x358] ;  /* 0x00006b00ff0677ac */ /* 0x000ea20008000a00 */
[----:B------:R-:W0:Y:S01]  /*0040*/  S2R R5, SR_CTAID.X ;  /* 0x0000000000057919 */ /* 0x000e220000002500 */
[----:B------:R-:W3:Y:S01]  /*0050*/  S2R R3, SR_TID.Y ;  /* 0x0000000000037919 */ /* 0x000ee20000002200 */
[----:B------:R-:W3:Y:S01]  /*0060*/  S2R R2, SR_CTAID.Y ;  /* 0x0000000000027919 */ /* 0x000ee20000002600 */
[----:B0-----:R-:W-:-:S02]  /*0070*/  LEA R0, R5, R0, 0x4 ;  /* 0x0000000005007211 */ /* 0x001fc400078e20ff */
[----:B---3--:R-:W-:-:S04]  /*0080*/  LEA R3, R2, R3, 0x4 ;  /* 0x0000000302037211 */ /* 0x008fc800078e20ff */
[----:B------:R-:W-:-:S04]  /*0090*/  LEA R39, R3, R0, 0x7 ;  /* 0x0000000003277211 */ /* 0x000fc800078e38ff */
[C---:B------:R-:W-:Y:S02]  /*00a0*/  IADD3 R5, PT, PT, R39.reuse, 0x60, RZ ;  /* 0x0000006027057810 */ /* 0x040fe40007ffe0ff */
[C---:B------:R-:W-:Y:S02]  /*00b0*/  IADD3 R7, PT, PT, R39.reuse, 0x40, RZ ;  /* 0x0000004027077810 */ /* 0x040fe40007ffe0ff */
[C---:B------:R-:W-:Y:S01]  /*00c0*/  IADD3 R9, PT, PT, R39.reuse, 0x20, RZ ;  /* 0x0000002027097810 */ /* 0x040fe20007ffe0ff */
[----:B-1----:R-:W-:-:S04]  /*00d0*/  IMAD.WIDE.U32 R38, R39, 0x10, R36 ;  /* 0x0000001027267825 */ /* 0x002fc800078e0024 */
[--C-:B------:R-:W-:Y:S01]  /*00e0*/  IMAD.WIDE.U32 R4, R5, 0x10, R36.reuse ;  /* 0x0000001005047825 */ /* 0x100fe200078e0024 */
[----:B--2---:R0:W5:Y:S03]  /*00f0*/  LDG.E.128 R28, desc[UR6][R38.64] ;  /* 0x00000006261c7981 */ /* 0x004166000c1e1d00 */
[----:B------:R-:W-:-:S04]  /*0100*/  IMAD.WIDE.U32 R6, R7, 0x10, R36 ;  /* 0x0000001007067825 */ /* 0x000fc800078e0024 */
[----:B------:R-:W-:Y:S01]  /*0110*/  IMAD.WIDE.U32 R36, R9, 0x10, R36 ;  /* 0x0000001009247825 */ /* 0x000fe200078e0024 */
[----:B------:R0:W5:Y:S04]  /*0120*/  LDG.E.128 R12, desc[UR6][R6.64] ;  /* 0x00000006060c7981 */ /* 0x000168000c1e1d00 */
[----:B------:R0:W5:Y:S04]  /*0130*/  LDG.E.128 R8, desc[UR6][R4.64] ;  /* 0x0000000604087981 */ /* 0x000168000c1e1d00 */
[----:B------:R0:W5:Y:S01]  /*0140*/  LDG.E.128 R16, desc[UR6][R36.64] ;  /* 0x0000000624107981 */ /* 0x000162000c1e1d00 */
[----:B------:R-:W-:Y:S01]  /*0150*/  UMOV UR4, URZ ;  /* 0x000000ff00047c82 */ /* 0x000fe20008000000 */
[----:B------:R-:W-:-:S05]  /*0160*/  UMOV UR5, URZ ;  /* 0x000000ff00057c82 */ /* 0x000fca0008000000 */
.L_x_0:
[----:B------:R-:W1:Y:S08]  /*0170*/  LDC.64 R20, c[0x0][0x380] ;  /* 0x0000e000ff147b82 */ /* 0x000e700000000a00 */
[----:B------:R-:W2:Y:S01]  /*0180*/  LDC.64 R22, c[0x0][0x388] ;  /* 0x0000e200ff167b82 */ /* 0x000ea20000000a00 */
[----:B-1----:R-:W-:-:S03]  /*0190*/  IMAD.WIDE.U32 R20, R0, 0x10, R20 ;  /* 0x0000001000147825 */ /* 0x002fc600078e0014 */
[----:B------:R-:W-:Y:S01]  /*01a0*/  IADD3 R48, P0, PT, R20, UR4, RZ ;  /* 0x0000000414307c10 */ /* 0x000fe2000ff1e0ff */
[----:B--2---:R-:W-:-:S03]  /*01b0*/  IMAD.WIDE.U32 R22, R3, 0x10, R22 ;  /* 0x0000001003167825 */ /* 0x004fc600078e0016 */
[----:B------:R-:W-:Y:S02]  /*01c0*/  IADD3.X R49, PT, PT, R21, UR5, RZ, P0, !PT ;  /* 0x0000000515317c10 */ /* 0x000fe400087fe4ff */
[----:B------:R-:W-:-:S04]  /*01d0*/  IADD3 R46, P1, PT, R22, UR4, RZ ;  /* 0x00000004162e7c10 */ /* 0x000fc8000ff3e0ff */
[----:B------:R-:W-:Y:S02]  /*01e0*/  IADD3.X R47, PT, PT, R23, UR5, RZ, P1, !PT ;  /* 0x00000005172f7c10 */ /* 0x000fe40008ffe4ff */
[----:B------:R-:W2:Y:S04]  /*01f0*/  LDG.E.128 R20, desc[UR6][R48.64] ;  /* 0x0000000630147981 */ /* 0x000ea8000c1e1d00 */
[----:B------:R-:W2:Y:S04]  /*0200*/  LDG.E.128 R24, desc[UR6][R46.64] ;  /* 0x000000062e187981 */ /* 0x000ea8000c1e1d00 */
[----:B------:R-:W3:Y:S01]  /*0210*/  LDG.E.128 R32, desc[UR6][R46.64+0x200] ;  /* 0x000200062e207981 */ /* 0x000ee2000c1e1d00 */
[-C--:B--2--5:R-:W-:Y:S01]  /*0220*/  FFMA R41, R20, R24.reuse, R28 ;  /* 0x0000001814297223 */ /* 0x0a4fe2000000001c */
[-C--:B------:R-:W-:Y:S01]  /*0230*/  FFMA R2, R21, R24.reuse, R29 ;  /* 0x0000001815027223 */ /* 0x080fe2000000001d */
[-C--:B------:R-:W-:Y:S01]  /*0240*/  FFMA R43, R22, R24.reuse, R30 ;  /* 0x00000018162b7223 */ /* 0x080fe2000000001e */
[----:B------:R-:W-:-:S02]  /*0250*/  FFMA R24, R23, R24, R31 ;  /* 0x0000001817187223 */ /* 0x000fc4000000001f */
[----:B------:R-:W3:Y:S01]  /*0260*/  LDG.E.128 R28, desc[UR6][R48.64+0x200] ;  /* 0x00020006301c7981 */ /* 0x000ee2000c1e1d00 */
[-C--:B------:R-:W-:Y:S01]  /*0270*/  FFMA R45, R20, R25.reuse, R16 ;  /* 0x00000019142d7223 */ /* 0x080fe20000000010 */
[-C--:B------:R-:W-:Y:S01]  /*0280*/  FFMA R16, R21, R25.reuse, R17 ;  /* 0x0000001915107223 */ /* 0x080fe20000000011 */
[-C--:B------:R-:W-:Y:S01]  /*0290*/  FFMA R17, R22, R25.reuse, R18 ;  /* 0x0000001916117223 */ /* 0x080fe20000000012 */
[----:B------:R-:W-:Y:S01]  /*02a0*/  FFMA R18, R23, R25, R19 ;  /* 0x0000001917127223 */ /* 0x000fe20000000013 */
[-C--:B------:R-:W-:Y:S01]  /*02b0*/  FFMA R19, R20, R26.reuse, R12 ;  /* 0x0000001a14137223 */ /* 0x080fe2000000000c */
[-C--:B------:R-:W-:Y:S01]  /*02c0*/  FFMA R12, R21, R26.reuse, R13 ;  /* 0x0000001a150c7223 */ /* 0x080fe2000000000d */
[-C--:B------:R-:W-:Y:S01]  /*02d0*/  FFMA R13, R22, R26.reuse, R14 ;  /* 0x0000001a160d7223 */ /* 0x080fe2000000000e */
[----:B------:R-:W-:Y:S01]  /*02e0*/  FFMA R14, R23, R26, R15 ;  /* 0x0000001a170e7223 */ /* 0x000fe2000000000f */
[-C--:B------:R-:W-:Y:S01]  /*02f0*/  FFMA R15, R20, R27.reuse, R8 ;  /* 0x0000001b140f7223 */ /* 0x080fe20000000008 */
[-C--:B------:R-:W-:Y:S01]  /*0300*/  FFMA R8, R21, R27.reuse, R9 ;  /* 0x0000001b15087223 */ /* 0x080fe20000000009 */
[-C--:B------:R-:W-:Y:S01]  /*0310*/  FFMA R9, R22, R27.reuse, R10 ;  /* 0x0000001b16097223 */ /* 0x080fe2000000000a */
[----:B------:R-:W-:-:S02]  /*0320*/  FFMA R10, R23, R27, R11 ;  /* 0x0000001b170a7223 */ /* 0x000fc4000000000b */
[----:B------:R-:W2:Y:S01]  /*0330*/  LDG.E.128 R20, desc[UR6][R46.64+0x600] ;  /* 0x000600062e147981 */ /* 0x000ea2000c1e1d00 */
[-C--:B---3--:R-:W-:Y:S01]  /*0340*/  FFMA R41, R28, R32.reuse, R41 ;  /* 0x000000201c297223 */ /* 0x088fe20000000029 */
        /* <DEDUP_REMOVED lines=12> */
[----:B------:R-:W3:Y:S01]  /*0410*/  LDG.E.128 R16, desc[UR6][R46.64+0x400] ;  /* 0x000400062e107981 */ /* 0x000ee2000c1e1d00 */
[-C--:B------:R-:W-:Y:S01]  /*0420*/  FFMA R28, R29, R35.reuse, R8 ;  /* 0x000000231d1c7223 */ /* 0x080fe20000000008 */
[----:B------:R-:W-:-:S02]  /*0430*/  FFMA R29, R30, R35, R9 ;  /* 0x000000231e1d7223 */ /* 0x000fc40000000009 */
[----:B------:R-:W3:Y:S01]  /*0440*/  LDG.E.128 R12, desc[UR6][R48.64+0x400] ;  /* 0x00040006300c7981 */ /* 0x000ee2000c1e1d00 */
[----:B------:R-:W-:-:S03]  /*0450*/  FFMA R30, R31, R35, R10 ;  /* 0x000000231f1e7223 */ /* 0x000fc6000000000a */
[----:B------:R-:W2:Y:S01]  /*0460*/  LDG.E.128 R8, desc[UR6][R48.64+0x600] ;  /* 0x0006000630087981 */ /* 0x000ea2000c1e1d00 */
[----:B------:R-:W-:-:S04]  /*0470*/  UIADD3 UR4, UP0, UPT, UR4, 0x800, URZ ;  /* 0x0000080004047890 */ /* 0x000fc8000ff1e0ff */
[----:B------:R-:W-:Y:S02]  /*0480*/  UIADD3.X UR5, UPT, UPT, URZ, UR5, URZ, UP0, !UPT ;  /* 0x00000005ff057290 */ /* 0x000fe400087fe4ff */
[----:B------:R-:W-:-:S04]  /*0490*/  UISETP.NE.U32.AND UP0, UPT, UR4, 0x10000, UPT ;  /* 0x000100000400788c */ /* 0x000fc8000bf05070 */
[----:B------:R-:W-:Y:S01]  /*04a0*/  UISETP.NE.AND.EX UP0, UPT, UR5, URZ, UPT, UP0 ;  /* 0x000000ff0500728c */ /* 0x000fe2000bf05300 */
        /* <DEDUP_REMOVED lines=16> */
[-C--:B--2---:R-:W-:Y:S01]  /*05b0*/  FFMA R28, R8, R20.reuse, R41 ;  /* 0x00000014081c7223 */ /* 0x084fe20000000029 */
        /* <DEDUP_REMOVED lines=15> */
[----:B------:R-:W-:Y:S06]  /*06b0*/  BRA.U UP0, `(.L_x_0) ;  /* 0xfffffff900ac7547 */ /* 0x000fec000b83ffff */
[----:B------:R-:W-:Y:S04]  /*06c0*/  STG.E.128 desc[UR6][R38.64], R28 ;  /* 0x0000001c26007986 */ /* 0x000fe8000c101d06 */
[----:B------:R-:W-:Y:S04]  /*06d0*/  STG.E.128 desc[UR6][R36.64], R16 ;  /* 0x0000001024007986 */ /* 0x000fe8000c101d06 */
[----:B------:R-:W-:Y:S04]  /*06e0*/  STG.E.128 desc[UR6][R6.64], R12 ;  /* 0x0000000c06007986 */ /* 0x000fe8000c101d06 */
[----:B------:R-:W-:Y:S01]  /*06f0*/  STG.E.128 desc[UR6][R4.64], R8 ;  /* 0x0000000804007986 */ /* 0x000fe2000c101d06 */
[----:B------:R-:W-:Y:S05]  /*0700*/  EXIT ;  /* 0x000000000000794d */ /* 0x000fea0003800000 */
.L_x_1:
[----:B------:R-:W-:-:S00]  /*0710*/  BRA `(.L_x_1) ;  /* 0xfffffffc00fc7947 */ /* 0x000fc0000383ffff */
[----:B------:R-:W-:-:S00]  /*0720*/  NOP ;  /* 0x0000000000007918 */ /* 0x000fc00000000000 */
        /* <DEDUP_REMOVED lines=13> */
.L_x_2:


//--------------------- .nv.shared.reserved.0     --------------------------
	.section	.nv.shared.reserved.0,"aw",@nobits
	.weak		__nv_reservedSMEM_offset_0_alias
	.size		__nv_reservedSMEM_offset_0_alias, 0, 64
	.other		__nv_reservedSMEM_offset_0_alias,@"STO_CUDA_RESERVED_SHARED STV_DEFAULT"
__nv_reservedSMEM_offset_0_alias:
	.zero		0
	.zero		64


//--------------------- .nv.constant0._Z6KernelP6float4S0_S0_ --------------------------
	.section	.nv.constant0._Z6KernelP6float4S0_S0_,"a",@progbits
	.sectionflags	@""
	.align	4
.nv.constant0._Z6KernelP6float4S0_S0_:
	.zero		920


//--------------------- SYMBOLS --------------------------

	.type		.nv.reservedSmem.offset0,@object
	.size		.nv.reservedSmem.offset0,0x4
